//
// Generated by NVIDIA NVVM Compiler
//
// Compiler Build ID: CL-36424714
// Cuda compilation tools, release 13.0, V13.0.88
// Based on NVVM 20.0.0
//

.version 9.0
.target sm_100
.address_size 64

	// .globl	_Z7kernel1PKdPd

.visible .entry _Z7kernel1PKdPd(
	.param .u64 .ptr .align 1 _Z7kernel1PKdPd_param_0,
	.param .u64 .ptr .align 1 _Z7kernel1PKdPd_param_1
)
{
	.reg .pred 	%p<8>;
	.reg .b32 	%r<28>;
	.reg .b64 	%rd<19>;
	.reg .b64 	%fd<13>;

	ld.param.u64 	%rd1, [_Z7kernel1PKdPd_param_0];
	ld.param.u64 	%rd2, [_Z7kernel1PKdPd_param_1];
	mov.u32 	%r6, %ctaid.x;
	mov.u32 	%r7, %ntid.x;
	mov.u32 	%r8, %tid.x;
	mad.lo.s32 	%r1, %r6, %r7, %r8;
	mov.u32 	%r9, %ctaid.y;
	mov.u32 	%r10, %ntid.y;
	mov.u32 	%r11, %tid.y;
	mad.lo.s32 	%r12, %r9, %r10, %r11;
	mov.u32 	%r13, %ctaid.z;
	mov.u32 	%r14, %ntid.z;
	mov.u32 	%r15, %tid.z;
	mad.lo.s32 	%r16, %r13, %r14, %r15;
	add.s32 	%r4, %r1, -1;
	setp.gt.u32 	%p1, %r4, 61;
	setp.eq.s32 	%p2, %r12, 0;
	setp.gt.u32 	%p3, %r12, 62;
	or.pred  	%p4, %p1, %p3;
	or.pred  	%p5, %p4, %p2;
	add.s32 	%r5, %r16, -1;
	setp.gt.u32 	%p6, %r5, 61;
	or.pred  	%p7, %p5, %p6;
	@%p7 bra 	$L__BB0_2;
	cvta.to.global.u64 	%rd3, %rd1;
	cvta.to.global.u64 	%rd4, %rd2;
	shl.b32 	%r17, %r4, 12;
	shl.b32 	%r18, %r12, 6;
	add.s32 	%r19, %r18, %r16;
	add.s32 	%r20, %r19, %r17;
	mul.wide.u32 	%rd5, %r20, 8;
	add.s64 	%rd6, %rd3, %rd5;
	ld.global.f64 	%fd1, [%rd6];
	shl.b32 	%r21, %r1, 12;
	add.s32 	%r22, %r16, %r21;
	add.s32 	%r23, %r22, %r18;
	mul.wide.u32 	%rd7, %r23, 8;
	add.s64 	%rd8, %rd3, %rd7;
	ld.global.f64 	%fd2, [%rd8+32768];
	add.f64 	%fd3, %fd1, %fd2;
	add.s32 	%r24, %r12, -1;
	mul.wide.u32 	%rd9, %r24, 64;
	cvt.u64.u32 	%rd10, %r22;
	add.s64 	%rd11, %rd9, %rd10;
	shl.b64 	%rd12, %rd11, 3;
	add.s64 	%rd13, %rd3, %rd12;
	ld.global.f64 	%fd4, [%rd13];
	add.f64 	%fd5, %fd3, %fd4;
	ld.global.f64 	%fd6, [%rd8+512];
	add.f64 	%fd7, %fd5, %fd6;
	add.s32 	%r25, %r21, %r18;
	add.s32 	%r26, %r25, %r5;
	mul.wide.u32 	%rd14, %r26, 8;
	add.s64 	%rd15, %rd3, %rd14;
	ld.global.f64 	%fd8, [%rd15];
	add.f64 	%fd9, %fd7, %fd8;
	add.s32 	%r27, %r16, %r25;
	mul.wide.u32 	%rd16, %r27, 8;
	add.s64 	%rd17, %rd3, %rd16;
	ld.global.f64 	%fd10, [%rd17+8];
	add.f64 	%fd11, %fd9, %fd10;
	mul.f64 	%fd12, %fd11, 0d3FE999999999999A;
	add.s64 	%rd18, %rd4, %rd16;
	st.global.f64 	[%rd18], %fd12;
$L__BB0_2:
	ret;

}


// ===== COMPILED SASS (sm_100) =====

	.target	sm_100

	.elftype	@"ET_EXEC"


//--------------------- .note.nv.tkinfo           --------------------------
	.section	.note.nv.tkinfo,"",@"SHT_NOTE"
	.sectionflags	@"SHF_NOTE_NV_TKINFO"
	.tkinfo
        /*0018*/ 	.word	0x00000002
        /*0030*/ 	.string	""
        /*0030*/ 	.string	"ptxas"
        /*0030*/ 	.string	"Cuda compilation tools, release 13.0, V13.0.88"
        /*0030*/ 	.string	"Build cuda_13.0.r13.0/compiler.36424714_0"
        /*0030*/ 	.string	"-arch sm_100 -m 64 "



//--------------------- .note.nv.cuinfo           --------------------------
	.section	.note.nv.cuinfo,"",@"SHT_NOTE"
	.sectionflags	@"SHF_NOTE_NV_CUINFO"
        /*0018*/ 	.short	0x0002
        /*001a*/ 	.short	0x0064
        /*001c*/ 	.short	0x0082
	.zero		2


//--------------------- .nv.info                  --------------------------
	.section	.nv.info,"",@"SHT_CUDA_INFO"
	.align	4


	//----- nvinfo : EIATTR_REGCOUNT
	.align		4
        /*0000*/ 	.byte	0x04, 0x2f
        /*0002*/ 	.short	(.L_1 - .L_0)
	.align		4
.L_0:
        /*0004*/ 	.word	index@(_Z7kernel1PKdPd)
        /*0008*/ 	.word	0x00000016


	//----- nvinfo : EIATTR_FRAME_SIZE
	.align		4
.L_1:
        /*000c*/ 	.byte	0x04, 0x11
        /*000e*/ 	.short	(.L_3 - .L_2)
	.align		4
.L_2:
        /*0010*/ 	.word	index@(_Z7kernel1PKdPd)
        /*0014*/ 	.word	0x00000000


	//----- nvinfo : EIATTR_MIN_STACK_SIZE
	.align		4
.L_3:
        /*0018*/ 	.byte	0x04, 0x12
        /*001a*/ 	.short	(.L_5 - .L_4)
	.align		4
.L_4:
        /*001c*/ 	.word	index@(_Z7kernel1PKdPd)
        /*0020*/ 	.word	0x00000000
.L_5:


//--------------------- .nv.compat                --------------------------
	.section	.nv.compat,"",@"SHT_CUDA_COMPAT_INFO"
	.align	4
        /*0000*/ 	.byte	0x02, 0x09, 0x00, 0x00, 0x02, 0x02, 0x01, 0x00, 0x02, 0x05, 0x05, 0x00, 0x03, 0x07, 0x01, 0x01
        /*0010*/ 	.byte	0x02, 0x03, 0x00, 0x00, 0x02, 0x06, 0x01, 0x00, 0x04, 0x0b, 0x08, 0x00, 0x01, 0x00, 0x00, 0x00
        /*0020*/ 	.byte	0x00, 0x00, 0x00, 0x00


//--------------------- .nv.info._Z7kernel1PKdPd  --------------------------
	.section	.nv.info._Z7kernel1PKdPd,"",@"SHT_CUDA_INFO"
	.sectionflags	@""
	.align	4


	//----- nvinfo : EIATTR_CUDA_API_VERSION
	.align		4
        /*0000*/ 	.byte	0x04, 0x37
        /*0002*/ 	.short	(.L_7 - .L_6)
.L_6:
        /*0004*/ 	.word	0x00000082


	//----- nvinfo : EIATTR_KPARAM_INFO
	.align		4
.L_7:
        /*0008*/ 	.byte	0x04, 0x17
        /*000a*/ 	.short	(.L_9 - .L_8)
.L_8:
        /*000c*/ 	.word	0x00000000
        /*0010*/ 	.short	0x0001
        /*0012*/ 	.short	0x0008
        /*0014*/ 	.byte	0x00, 0xf5, 0x21, 0x00


	//----- nvinfo : EIATTR_KPARAM_INFO
	.align		4
.L_9:
        /*0018*/ 	.byte	0x04, 0x17
        /*001a*/ 	.short	(.L_11 - .L_10)
.L_10:
        /*001c*/ 	.word	0x00000000
        /*0020*/ 	.short	0x0000
        /*0022*/ 	.short	0x0000
        /*0024*/ 	.byte	0x00, 0xf5, 0x21, 0x00


	//----- nvinfo : EIATTR_SPARSE_MMA_MASK
	.align		4
.L_11:
        /*0028*/ 	.byte	0x03, 0x50
        /*002a*/ 	.short	0x0000


	//----- nvinfo : EIATTR_MAXREG_COUNT
	.align		4
        /*002c*/ 	.byte	0x03, 0x1b
        /*002e*/ 	.short	0x00ff


	//----- nvinfo : EIATTR_MERCURY_ISA_VERSION
	.align		4
        /*0030*/ 	.byte	0x03, 0x5f
        /*0032*/ 	.short	0x0101


	//----- nvinfo : EIATTR_VRC_CTA_INIT_COUNT
	.align		4
        /*0034*/ 	.byte	0x02, 0x4a
	.zero		1
	.zero		1


	//----- nvinfo : EIATTR_EXIT_INSTR_OFFSETS
	.align		4
        /*0038*/ 	.byte	0x04, 0x1c
        /*003a*/ 	.short	(.L_13 - .L_12)


	//   ....[0]....
.L_12:
        /*003c*/ 	.word	0x00000130


	//   ....[1]....
        /*0040*/ 	.word	0x00000390


	//----- nvinfo : EIATTR_CBANK_PARAM_SIZE
	.align		4
.L_13:
        /*0044*/ 	.byte	0x03, 0x19
        /*0046*/ 	.short	0x0010


	//----- nvinfo : EIATTR_PARAM_CBANK
	.align		4
        /*0048*/ 	.byte	0x04, 0x0a
        /*004a*/ 	.short	(.L_15 - .L_14)
	.align		4
.L_14:
        /*004c*/ 	.word	index@(.nv.constant0._Z7kernel1PKdPd)
        /*0050*/ 	.short	0x0380
        /*0052*/ 	.short	0x0010


	//----- nvinfo : EIATTR_SW_WAR
	.align		4
.L_15:
        /*0054*/ 	.byte	0x04, 0x36
        /*0056*/ 	.short	(.L_17 - .L_16)
.L_16:
        /*0058*/ 	.word	0x00000008
.L_17:


//--------------------- .nv.callgraph             --------------------------
	.section	.nv.callgraph,"",@"SHT_CUDA_CALLGRAPH"
	.align	4
	.sectionentsize	8
	.align		4
        /*0000*/ 	.word	0x00000000
	.align		4
        /*0004*/ 	.word	0xffffffff
	.align		4
        /*0008*/ 	.word	0x00000000
	.align		4
        /*000c*/ 	.word	0xfffffffe
	.align		4
        /*0010*/ 	.word	0x00000000
	.align		4
        /*0014*/ 	.word	0xfffffffd
	.align		4
        /*0018*/ 	.word	0x00000000
	.align		4
        /*001c*/ 	.word	0xfffffffc


//--------------------- .text._Z7kernel1PKdPd     --------------------------
	.section	.text._Z7kernel1PKdPd,"ax",@progbits
	.align	128
        .global         _Z7kernel1PKdPd
        .type           _Z7kernel1PKdPd,@function
        .size           _Z7kernel1PKdPd,(.L_x_1 - _Z7kernel1PKdPd)
        .other          _Z7kernel1PKdPd,@"STO_CUDA_ENTRY STV_DEFAULT"
_Z7kernel1PKdPd:
.text._Z7kernel1PKdPd:
[----:B------:R-:W-:Y:S01]  /*0000*/  LDC R1, c[0x0][0x37c] ;  /* 0x0000df00ff017b82 */ /* 0x000fe20000000800 */
[----:B------:R-:W0:Y:S07]  /*0010*/  S2R R0, SR_TID.X ;  /* 0x0000000000007919 */ /* 0x000e2e0000002100 */
[----:B------:R-:W0:Y:S01]  /*0020*/  LDC R11, c[0x0][0x360] ;  /* 0x0000d800ff0b7b82 */ /* 0x000e220000000800 */
[----:B------:R-:W1:Y:S01]  /*0030*/  S2R R2, SR_TID.Y ;  /* 0x0000000000027919 */ /* 0x000e620000002200 */
[----:B------:R-:W2:Y:S06]  /*0040*/  S2R R4, SR_TID.Z ;  /* 0x0000000000047919 */ /* 0x000eac0000002300 */
[----:B------:R-:W0:Y:S08]  /*0050*/  S2UR UR4, SR_CTAID.X ;  /* 0x00000000000479c3 */ /* 0x000e300000002500 */
[----:B------:R-:W1:Y:S08]  /*0060*/  S2UR UR5, SR_CTAID.Y ;  /* 0x00000000000579c3 */ /* 0x000e700000002600 */
[----:B------:R-:W1:Y:S08]  /*0070*/  LDC R15, c[0x0][0x364] ;  /* 0x0000d900ff0f7b82 */ /* 0x000e700000000800 */
[----:B------:R-:W2:Y:S01]  /*0080*/  S2UR UR6, SR_CTAID.Z ;  /* 0x00000000000679c3 */ /* 0x000ea20000002700 */
[----:B0-----:R-:W-:-:S05]  /*0090*/  IMAD R11, R11, UR4, R0 ;  /* 0x000000040b0b7c24 */ /* 0x001fca000f8e0200 */
[----:B------:R-:W-:Y:S02]  /*00a0*/  IADD3 R5, PT, PT, R11, -0x1, RZ ;  /* 0xffffffff0b057810 */ /* 0x000fe40007ffe0ff */
[----:B------:R-:W2:Y:S01]  /*00b0*/  LDC R3, c[0x0][0x368] ;  /* 0x0000da00ff037b82 */ /* 0x000ea20000000800 */
[----:B-1----:R-:W-:-:S05]  /*00c0*/  IMAD R15, R15, UR5, R2 ;  /* 0x000000050f0f7c24 */ /* 0x002fca000f8e0202 */
[----:B------:R-:W-:-:S04]  /*00d0*/  ISETP.GT.U32.AND P0, PT, R15, 0x3e, PT ;  /* 0x0000003e0f00780c */ /* 0x000fc80003f04070 */
[----:B------:R-:W-:-:S04]  /*00e0*/  ISETP.GT.U32.OR P0, PT, R5, 0x3d, P0 ;  /* 0x0000003d0500780c */ /* 0x000fc80000704470 */
[----:B------:R-:W-:Y:S01]  /*00f0*/  ISETP.EQ.OR P0, PT, R15, RZ, P0 ;  /* 0x000000ff0f00720c */ /* 0x000fe20000702670 */
[----:B--2---:R-:W-:-:S05]  /*0100*/  IMAD R0, R3, UR6, R4 ;  /* 0x0000000603007c24 */ /* 0x004fca000f8e0204 */
[----:B------:R-:W-:-:S04]  /*0110*/  IADD3 R10, PT, PT, R0, -0x1, RZ ;  /* 0xffffffff000a7810 */ /* 0x000fc80007ffe0ff */
[----:B------:R-:W-:-:S13]  /*0120*/  ISETP.GT.U32.OR P0, PT, R10, 0x3d, P0 ;  /* 0x0000003d0a00780c */ /* 0x000fda0000704470 */
[----:B------:R-:W-:Y:S05]  /*0130*/  @P0 EXIT ;  /* 0x000000000000094d */ /* 0x000fea0003800000 */
[----:B------:R-:W0:Y:S01]  /*0140*/  LDC.64 R2, c[0x0][0x380] ;  /* 0x0000e000ff027b82 */ /* 0x000e220000000a00 */
[----:B------:R-:W-:Y:S01]  /*0150*/  IMAD R6, R15, 0x40, R0 ;  /* 0x000000400f067824 */ /* 0x000fe200078e0200 */
[----:B------:R-:W1:Y:S01]  /*0160*/  LDCU.64 UR6, c[0x0][0x380] ;  /* 0x00007000ff0677ac */ /* 0x000e620008000a00 */
[----:B------:R-:W-:Y:S01]  /*0170*/  LEA R4, R11, R0, 0xc ;  /* 0x000000000b047211 */ /* 0x000fe200078e60ff */
[----:B------:R-:W-:Y:S01]  /*0180*/  VIADD R9, R15, 0xffffffff ;  /* 0xffffffff0f097836 */ /* 0x000fe20000000000 */
[----:B------:R-:W2:Y:S01]  /*0190*/  LDCU.64 UR4, c[0x0][0x358] ;  /* 0x00006b00ff0477ac */ /* 0x000ea20008000a00 */
[----:B------:R-:W-:Y:S01]  /*01a0*/  LEA R7, R5, R6, 0xc ;  /* 0x0000000605077211 */ /* 0x000fe200078e60ff */
[----:B------:R-:W-:Y:S02]  /*01b0*/  HFMA2 R5, -RZ, RZ, 0, 0 ;  /* 0x00000000ff057431 */ /* 0x000fe400000001ff */
[--C-:B------:R-:W-:Y:S02]  /*01c0*/  IMAD R13, R15, 0x40, R4.reuse ;  /* 0x000000400f0d7824 */ /* 0x100fe400078e0204 */
[----:B------:R-:W-:Y:S01]  /*01d0*/  IMAD.WIDE.U32 R8, R9, 0x40, R4 ;  /* 0x0000004009087825 */ /* 0x000fe200078e0004 */
[----:B------:R-:W-:-:S02]  /*01e0*/  LEA R19, R11, R15, 0x6 ;  /* 0x0000000f0b137211 */ /* 0x000fc400078e30ff */
[----:B-1----:R-:W-:Y:S01]  /*01f0*/  LEA R16, P0, R8, UR6, 0x3 ;  /* 0x0000000608107c11 */ /* 0x002fe2000f8018ff */
[----:B0-----:R-:W-:-:S04]  /*0200*/  IMAD.WIDE.U32 R4, R7, 0x8, R2 ;  /* 0x0000000807047825 */ /* 0x001fc800078e0002 */
[----:B------:R-:W-:Y:S02]  /*0210*/  IMAD.WIDE.U32 R12, R13, 0x8, R2 ;  /* 0x000000080d0c7825 */ /* 0x000fe400078e0002 */
[----:B--2---:R-:W2:Y:S01]  /*0220*/  LDG.E.64 R4, desc[UR4][R4.64] ;  /* 0x0000000404047981 */ /* 0x004ea2000c1e1b00 */
[----:B------:R-:W-:-:S03]  /*0230*/  LEA.HI.X R17, R8, UR7, R9, 0x3, P0 ;  /* 0x0000000708117c11 */ /* 0x000fc600080f1c09 */
[----:B------:R-:W2:Y:S01]  /*0240*/  LDG.E.64 R6, desc[UR4][R12.64+0x8000] ;  /* 0x008000040c067981 */ /* 0x000ea2000c1e1b00 */
[----:B------:R-:W-:-:S03]  /*0250*/  IMAD.SHL.U32 R19, R19, 0x40, RZ ;  /* 0x0000004013137824 */ /* 0x000fc600078e00ff */
[----:B------:R-:W3:Y:S02]  /*0260*/  LDG.E.64 R8, desc[UR4][R16.64] ;  /* 0x0000000410087981 */ /* 0x000ee4000c1e1b00 */
[-C--:B------:R-:W-:Y:S02]  /*0270*/  IADD3 R15, PT, PT, R10, R19.reuse, RZ ;  /* 0x000000130a0f7210 */ /* 0x080fe40007ffe0ff */
[----:B------:R-:W4:Y:S01]  /*0280*/  LDG.E.64 R10, desc[UR4][R12.64+0x200] ;  /* 0x000200040c0a7981 */ /* 0x000f22000c1e1b00 */
[----:B------:R-:W-:Y:S02]  /*0290*/  IADD3 R0, PT, PT, R0, R19, RZ ;  /* 0x0000001300007210 */ /* 0x000fe40007ffe0ff */
[----:B------:R-:W-:-:S04]  /*02a0*/  IMAD.WIDE.U32 R14, R15, 0x8, R2 ;  /* 0x000000080f0e7825 */ /* 0x000fc800078e0002 */
[----:B------:R-:W-:Y:S02]  /*02b0*/  IMAD.WIDE.U32 R2, R0, 0x8, R2 ;  /* 0x0000000800027825 */ /* 0x000fe400078e0002 */
[----:B------:R-:W5:Y:S04]  /*02c0*/  LDG.E.64 R14, desc[UR4][R14.64] ;  /* 0x000000040e0e7981 */ /* 0x000f68000c1e1b00 */
[----:B------:R-:W5:Y:S01]  /*02d0*/  LDG.E.64 R2, desc[UR4][R2.64+0x8] ;  /* 0x0000080402027981 */ /* 0x000f62000c1e1b00 */
[----:B------:R-:W-:Y:S01]  /*02e0*/  UMOV UR6, 0x9999999a ;  /* 0x9999999a00067882 */ /* 0x000fe20000000000 */
[----:B------:R-:W-:Y:S01]  /*02f0*/  UMOV UR7, 0x3fe99999 ;  /* 0x3fe9999900077882 */ /* 0x000fe20000000000 */
[----:B--2---:R-:W-:Y:S01]  /*0300*/  DADD R4, R4, R6 ;  /* 0x0000000004047229 */ /* 0x004fe20000000006 */
[----:B------:R-:W0:Y:S07]  /*0310*/  LDC.64 R6, c[0x0][0x388] ;  /* 0x0000e200ff067b82 */ /* 0x000e2e0000000a00 */
[----:B---3--:R-:W-:-:S08]  /*0320*/  DADD R4, R4, R8 ;  /* 0x0000000004047229 */ /* 0x008fd00000000008 */
[----:B----4-:R-:W-:-:S08]  /*0330*/  DADD R4, R4, R10 ;  /* 0x0000000004047229 */ /* 0x010fd0000000000a */
[----:B-----5:R-:W-:Y:S01]  /*0340*/  DADD R4, R4, R14 ;  /* 0x0000000004047229 */ /* 0x020fe2000000000e */
[----:B0-----:R-:W-:-:S07]  /*0350*/  IMAD.WIDE.U32 R6, R0, 0x8, R6 ;  /* 0x0000000800067825 */ /* 0x001fce00078e0006 */
[----:B------:R-:W-:-:S08]  /*0360*/  DADD R4, R4, R2 ;  /* 0x0000000004047229 */ /* 0x000fd00000000002 */
[----:B------:R-:W-:-:S07]  /*0370*/  DMUL R4, R4, UR6 ;  /* 0x0000000604047c28 */ /* 0x000fce0008000000 */
[----:B------:R-:W-:Y:S01]  /*0380*/  STG.E.64 desc[UR4][R6.64], R4 ;  /* 0x0000000406007986 */ /* 0x000fe2000c101b04 */
[----:B------:R-:W-:Y:S05]  /*0390*/  EXIT ;  /* 0x000000000000794d */ /* 0x000fea0003800000 */
.L_x_0:
[----:B------:R-:W-:-:S00]  /*03a0*/  BRA `(.L_x_0) ;  /* 0xfffffffc00fc7947 */ /* 0x000fc0000383ffff */
[----:B------:R-:W-:-:S00]  /*03b0*/  NOP ;  /* 0x0000000000007918 */ /* 0x000fc00000000000 */
        /* <DEDUP_REMOVED lines=12> */
.L_x_1:


//--------------------- .nv.shared.reserved.0     --------------------------
	.section	.nv.shared.reserved.0,"aw",@nobits
	.weak		__nv_reservedSMEM_offset_0_alias
	.size		__nv_reservedSMEM_offset_0_alias, 0, 64
	.other		__nv_reservedSMEM_offset_0_alias,@"STO_CUDA_RESERVED_SHARED STV_DEFAULT"
__nv_reservedSMEM_offset_0_alias:
	.zero		0
	.zero		64


//--------------------- .nv.constant0._Z7kernel1PKdPd --------------------------
	.section	.nv.constant0._Z7kernel1PKdPd,"a",@progbits
	.sectionflags	@""
	.align	4
.nv.constant0._Z7kernel1PKdPd:
	.zero		912


//--------------------- SYMBOLS --------------------------

	.type		.nv.reservedSmem.offset0,@object
	.size		.nv.reservedSmem.offset0,0x4
